	.headerflags	@"EF_CUDA_TEXMODE_UNIFIED EF_CUDA_64BIT_ADDRESS EF_CUDA_ACCELERATORS EF_CUDA_SM90 EF_CUDA_VIRTUAL_SM(EF_CUDA_SM90)"
	.elftype	@"ET_EXEC"


//--------------------- .nv.info                  --------------------------
	.section	.nv.info,"",@"SHT_CUDA_INFO"
	.align	4


	//----- nvinfo : EIATTR_REGCOUNT
	.align		4
        /*0000*/ 	.byte	0x04, 0x2f
        /*0002*/ 	.short	(.L_3 - .L_2)
	.align		4
.L_2:
        /*0004*/ 	.word	index@(triton_poi_fused__native_batch_norm_legit_no_training_relu_threshold_backward_18)
        /*0008*/ 	.word	0x0000003c


	//----- nvinfo : EIATTR_MIN_STACK_SIZE
	.align		4
.L_3:
        /*000c*/ 	.byte	0x04, 0x12
        /*000e*/ 	.short	(.L_5 - .L_4)
	.align		4
.L_4:
        /*0010*/ 	.word	index@(triton_poi_fused__native_batch_norm_legit_no_training_relu_threshold_backward_18)
        /*0014*/ 	.word	0x00000000


	//----- nvinfo : EIATTR_FRAME_SIZE
	.align		4
.L_5:
        /*0018*/ 	.byte	0x04, 0x11
        /*001a*/ 	.short	(.L_7 - .L_6)
	.align		4
.L_6:
        /*001c*/ 	.word	index@(triton_poi_fused__native_batch_norm_legit_no_training_relu_threshold_backward_18)
        /*0020*/ 	.word	0x00000000


	//----- nvinfo : EIATTR_MIN_STACK_SIZE
	.align		4
.L_7:
        /*0024*/ 	.byte	0x04, 0x12
        /*0026*/ 	.short	(.L_9 - .L_8)
	.align		4
.L_8:
        /*0028*/ 	.word	index@(triton_poi_fused__native_batch_norm_legit_no_training_relu_threshold_backward_18)
        /*002c*/ 	.word	0x00000000
.L_9:


//--------------------- .nv.info.triton_poi_fused__native_batch_norm_legit_no_training_relu_threshold_backward_18 --------------------------
	.section	.nv.info.triton_poi_fused__native_batch_norm_legit_no_training_relu_threshold_backward_18,"",@"SHT_CUDA_INFO"
	.sectionflags	@""
	.align	4


	//----- nvinfo : EIATTR_CUDA_API_VERSION
	.align		4
        /*0000*/ 	.byte	0x04, 0x37
        /*0002*/ 	.short	(.L_11 - .L_10)
.L_10:
        /*0004*/ 	.word	0x0000007c


	//----- nvinfo : EIATTR_KPARAM_INFO
	.align		4
.L_11:
        /*0008*/ 	.byte	0x04, 0x17
        /*000a*/ 	.short	(.L_13 - .L_12)
.L_12:
        /*000c*/ 	.word	0x00000000
        /*0010*/ 	.short	0x0008
        /*0012*/ 	.short	0x003c
        /*0014*/ 	.byte	0x00, 0xf0, 0x11, 0x00


	//----- nvinfo : EIATTR_KPARAM_INFO
	.align		4
.L_13:
        /*0018*/ 	.byte	0x04, 0x17
        /*001a*/ 	.short	(.L_15 - .L_14)
.L_14:
        /*001c*/ 	.word	0x00000000
        /*0020*/ 	.short	0x0007
        /*0022*/ 	.short	0x0038
        /*0024*/ 	.byte	0x00, 0xf0, 0x11, 0x00


	//----- nvinfo : EIATTR_KPARAM_INFO
	.align		4
.L_15:
        /*0028*/ 	.byte	0x04, 0x17
        /*002a*/ 	.short	(.L_17 - .L_16)
.L_16:
        /*002c*/ 	.word	0x00000000
        /*0030*/ 	.short	0x0006
        /*0032*/ 	.short	0x0030
        /*0034*/ 	.byte	0x00, 0xf4, 0x21, 0x00


	//----- nvinfo : EIATTR_KPARAM_INFO
	.align		4
.L_17:
        /*0038*/ 	.byte	0x04, 0x17
        /*003a*/ 	.short	(.L_19 - .L_18)
.L_18:
        /*003c*/ 	.word	0x00000000
        /*0040*/ 	.short	0x0005
        /*0042*/ 	.short	0x0028
        /*0044*/ 	.byte	0x00, 0xf4, 0x21, 0x00


	//----- nvinfo : EIATTR_KPARAM_INFO
	.align		4
.L_19:
        /*0048*/ 	.byte	0x04, 0x17
        /*004a*/ 	.short	(.L_21 - .L_20)
.L_20:
        /*004c*/ 	.word	0x00000000
        /*0050*/ 	.short	0x0004
        /*0052*/ 	.short	0x0020
        /*0054*/ 	.byte	0x00, 0xf4, 0x21, 0x00


	//----- nvinfo : EIATTR_KPARAM_INFO
	.align		4
.L_21:
        /*0058*/ 	.byte	0x04, 0x17
        /*005a*/ 	.short	(.L_23 - .L_22)
.L_22:
        /*005c*/ 	.word	0x00000000
        /*0060*/ 	.short	0x0003
        /*0062*/ 	.short	0x0018
        /*0064*/ 	.byte	0x00, 0xf4, 0x21, 0x00


	//----- nvinfo : EIATTR_KPARAM_INFO
	.align		4
.L_23:
        /*0068*/ 	.byte	0x04, 0x17
        /*006a*/ 	.short	(.L_25 - .L_24)
.L_24:
        /*006c*/ 	.word	0x00000000
        /*0070*/ 	.short	0x0002
        /*0072*/ 	.short	0x0010
        /*0074*/ 	.byte	0x00, 0xf4, 0x21, 0x00


	//----- nvinfo : EIATTR_KPARAM_INFO
	.align		4
.L_25:
        /*0078*/ 	.byte	0x04, 0x17
        /*007a*/ 	.short	(.L_27 - .L_26)
.L_26:
        /*007c*/ 	.word	0x00000000
        /*0080*/ 	.short	0x0001
        /*0082*/ 	.short	0x0008
        /*0084*/ 	.byte	0x00, 0xf4, 0x21, 0x00


	//----- nvinfo : EIATTR_KPARAM_INFO
	.align		4
.L_27:
        /*0088*/ 	.byte	0x04, 0x17
        /*008a*/ 	.short	(.L_29 - .L_28)
.L_28:
        /*008c*/ 	.word	0x00000000
        /*0090*/ 	.short	0x0000
        /*0092*/ 	.short	0x0000
        /*0094*/ 	.byte	0x00, 0xf4, 0x21, 0x00


	//----- nvinfo : EIATTR_SPARSE_MMA_MASK
	.align		4
.L_29:
        /*0098*/ 	.byte	0x03, 0x50
        /*009a*/ 	.short	0x0000


	//----- nvinfo : EIATTR_MAXREG_COUNT
	.align		4
        /*009c*/ 	.byte	0x03, 0x1b
        /*009e*/ 	.short	0x00ff


	//----- nvinfo : EIATTR_EXIT_INSTR_OFFSETS
	.align		4
        /*00a0*/ 	.byte	0x04, 0x1c
        /*00a2*/ 	.short	(.L_31 - .L_30)


	//   ....[0]....
.L_30:
        /*00a4*/ 	.word	0x00001c60


	//   ....[1]....
        /*00a8*/ 	.word	0x00001c80


	//----- nvinfo : EIATTR_REQNTID
	.align		4
.L_31:
        /*00ac*/ 	.byte	0x04, 0x10
        /*00ae*/ 	.short	(.L_33 - .L_32)
.L_32:
        /*00b0*/ 	.word	0x00000100
        /*00b4*/ 	.word	0x00000001
        /*00b8*/ 	.word	0x00000001


	//----- nvinfo : EIATTR_CBANK_PARAM_SIZE
	.align		4
.L_33:
        /*00bc*/ 	.byte	0x03, 0x19
        /*00be*/ 	.short	0x0040


	//----- nvinfo : EIATTR_PARAM_CBANK
	.align		4
        /*00c0*/ 	.byte	0x04, 0x0a
        /*00c2*/ 	.short	(.L_35 - .L_34)
	.align		4
.L_34:
        /*00c4*/ 	.word	index@(.nv.constant0.triton_poi_fused__native_batch_norm_legit_no_training_relu_threshold_backward_18)
        /*00c8*/ 	.short	0x0210
        /*00ca*/ 	.short	0x0040


	//----- nvinfo : EIATTR_SW_WAR
	.align		4
.L_35:
        /*00cc*/ 	.byte	0x04, 0x36
        /*00ce*/ 	.short	(.L_37 - .L_36)
.L_36:
        /*00d0*/ 	.word	0x00000008
.L_37:


//--------------------- .nv.callgraph             --------------------------
	.section	.nv.callgraph,"",@"SHT_CUDA_CALLGRAPH"
	.align	4
	.sectionentsize	8
	.align		4
        /*0000*/ 	.word	0x00000000
	.align		4
        /*0004*/ 	.word	0xffffffff
	.align		4
        /*0008*/ 	.word	0x00000000
	.align		4
        /*000c*/ 	.word	0xfffffffe
	.align		4
        /*0010*/ 	.word	0x00000000
	.align		4
        /*0014*/ 	.word	0xfffffffd
	.align		4
        /*0018*/ 	.word	0x00000000
	.align		4
        /*001c*/ 	.word	0xfffffffc


//--------------------- .nv.constant4             --------------------------
	.section	.nv.constant4,"a",@progbits
	.align	8
	.align		8
.nv.constant4:
        /*0000*/ 	.dword	_$_str
	.align		8
        /*0008*/ 	.dword	_$_str_$_2


//--------------------- .text.triton_poi_fused__native_batch_norm_legit_no_training_relu_threshold_backward_18 --------------------------
	.section	.text.triton_poi_fused__native_batch_norm_legit_no_training_relu_threshold_backward_18,"ax",@progbits
	.sectionflags	@"SHF_BARRIERS=1"
	.align	128
        .global         triton_poi_fused__native_batch_norm_legit_no_training_relu_threshold_backward_18
        .type           triton_poi_fused__native_batch_norm_legit_no_training_relu_threshold_backward_18,@function
        .size           triton_poi_fused__native_batch_norm_legit_no_training_relu_threshold_backward_18,(.L_x_1 - triton_poi_fused__native_batch_norm_legit_no_training_relu_threshold_backward_18)
        .other          triton_poi_fused__native_batch_norm_legit_no_training_relu_threshold_backward_18,@"STO_CUDA_ENTRY STV_DEFAULT"
triton_poi_fused__native_batch_norm_legit_no_training_relu_threshold_backward_18:
.text.triton_poi_fused__native_batch_norm_legit_no_training_relu_threshold_backward_18:
[----:B------:R-:W0:Y:S01]  /*0000*/  LDC R1, c[0x0][0x28] ;  /* 0x00000a00ff017b82 */ /* 0x000e220000000800 */
[----:B------:R-:W1:Y:S07]  /*0010*/  S2R R38, SR_CTAID.Y ;  /* 0x0000000000267919 */ /* 0x000e6e0000002600 */
[----:B------:R-:W2:Y:S01]  /*0020*/  LDC.64 R54, c[0x0][0x220] ;  /* 0x00008800ff367b82 */ /* 0x000ea20000000a00 */
[----:B------:R-:W-:Y:S01]  /*0030*/  ULDC.64 UR6, c[0x0][0x208] ;  /* 0x0000820000067ab9 */ /* 0x000fe20000000a00 */
[----:B------:R-:W3:Y:S01]  /*0040*/  S2R R0, SR_TID.X ;  /* 0x0000000000007919 */ /* 0x000ee20000002100 */
[----:B------:R-:W3:Y:S05]  /*0050*/  S2R R3, SR_CTAID.X ;  /* 0x0000000000037919 */ /* 0x000eea0000002500 */
[----:B------:R-:W4:Y:S08]  /*0060*/  LDC.64 R34, c[0x0][0x218] ;  /* 0x00008600ff227b82 */ /* 0x000f300000000a00 */
[----:B------:R-:W5:Y:S01]  /*0070*/  LDC.64 R56, c[0x0][0x210] ;  /* 0x00008400ff387b82 */ /* 0x000f620000000a00 */
[----:B------:R-:W-:-:S02]  /*0080*/  CS2R R12, SRZ ;  /* 0x00000000000c7805 */ /* 0x000fc4000001ff00 */
[----:B------:R-:W-:-:S05]  /*0090*/  CS2R R14, SRZ ;  /* 0x00000000000e7805 */ /* 0x000fca000001ff00 */
[----:B------:R-:W5:Y:S01]  /*00a0*/  LDC.64 R50, c[0x0][0x228] ;  /* 0x00008a00ff327b82 */ /* 0x000f620000000a00 */
[----:B-1----:R-:W-:Y:S01]  /*00b0*/  SHF.R.S32.HI R33, RZ, 0x1b, R38 ;  /* 0x0000001bff217819 */ /* 0x002fe20000011426 */
[----:B------:R-:W-:-:S06]  /*00c0*/  IMAD.SHL.U32 R38, R38, 0x10, RZ ;  /* 0x0000001026267824 */ /* 0x000fcc00078e00ff */
[----:B------:R-:W1:Y:S01]  /*00d0*/  LDC.64 R48, c[0x0][0x230] ;  /* 0x00008c00ff307b82 */ /* 0x000e620000000a00 */
[----:B------:R-:W-:-:S04]  /*00e0*/  SGXT R33, R33, 0x1 ;  /* 0x000000012121781a */ /* 0x000fc80000000200 */
[----:B------:R-:W-:-:S04]  /*00f0*/  LEA.HI R2, R33, R38, RZ, 0xa ;  /* 0x0000002621027211 */ /* 0x000fc800078f50ff */
[----:B------:R-:W-:-:S05]  /*0100*/  LOP3.LUT R25, R2, 0xfffffc00, RZ, 0xc0, !PT ;  /* 0xfffffc0002197812 */ /* 0x000fca00078ec0ff */
[----:B------:R-:W-:-:S04]  /*0110*/  IMAD.IADD R25, R38, 0x1, -R25 ;  /* 0x0000000126197824 */ /* 0x000fc800078e0a19 */
[----:B--2---:R-:W-:-:S06]  /*0120*/  IMAD.WIDE R20, R25, 0x4, R54 ;  /* 0x0000000419147825 */ /* 0x004fcc00078e0236 */
[----:B------:R-:W2:Y:S01]  /*0130*/  LDG.E.EL.128 R20, desc[UR6][R20.64] ;  /* 0x0000000614147981 */ /* 0x000ea2000c2e1d00 */
[----:B------:R-:W-:Y:S01]  /*0140*/  IMAD.SHL.U32 R4, R2, 0x100, RZ ;  /* 0x0000010002047824 */ /* 0x000fe200078e00ff */
[----:B---3--:R-:W-:Y:S01]  /*0150*/  PRMT R2, R0, 0x6540, R3 ;  /* 0x0000654000027816 */ /* 0x008fe20000000003 */
[----:B----4-:R-:W-:-:S03]  /*0160*/  IMAD.WIDE R16, R25, 0x4, R34 ;  /* 0x0000000419107825 */ /* 0x010fc600078e0222 */
[----:B------:R-:W-:Y:S02]  /*0170*/  LOP3.LUT R5, R4, 0xfffc0000, RZ, 0xc0, !PT ;  /* 0xfffc000004057812 */ /* 0x000fe400078ec0ff */
[C---:B------:R-:W-:Y:S01]  /*0180*/  ISETP.GE.AND P0, PT, R2.reuse, 0x100, PT ;  /* 0x000001000200780c */ /* 0x040fe20003f06270 */
[----:B------:R-:W3:Y:S02]  /*0190*/  LDG.E.EL.128 R16, desc[UR6][R16.64] ;  /* 0x0000000610107981 */ /* 0x000ee4000c2e1d00 */
[----:B------:R-:W-:-:S05]  /*01a0*/  IMAD R32, R2, 0x400, R5 ;  /* 0x0000040002207824 */ /* 0x000fca00078e0205 */
[----:B------:R-:W-:-:S05]  /*01b0*/  IADD3 R36, R25, R32, RZ ;  /* 0x0000002019247210 */ /* 0x000fca0007ffe0ff */
[----:B-----5:R-:W-:-:S05]  /*01c0*/  IMAD.WIDE R8, R36, 0x4, R56 ;  /* 0x0000000424087825 */ /* 0x020fca00078e0238 */
[----:B------:R-:W3:Y:S01]  /*01d0*/  @!P0 LDG.E.EL.128 R12, desc[UR6][R8.64] ;  /* 0x00000006080c8981 */ /* 0x000ee2000c2e1d00 */
[----:B------:R-:W-:-:S05]  /*01e0*/  VIADD R37, R38, 0x4 ;  /* 0x0000000426257836 */ /* 0x000fca0000000000 */
[----:B------:R-:W-:-:S04]  /*01f0*/  LEA.HI R2, R33, R37, RZ, 0xa ;  /* 0x0000002521027211 */ /* 0x000fc800078f50ff */
[----:B------:R-:W-:-:S05]  /*0200*/  LOP3.LUT R2, R2, 0xfffffc00, RZ, 0xc0, !PT ;  /* 0xfffffc0002027812 */ /* 0x000fca00078ec0ff */
[----:B------:R-:W-:Y:S02]  /*0210*/  IMAD.IADD R41, R37, 0x1, -R2 ;  /* 0x0000000125297824 */ /* 0x000fe400078e0a02 */
[----:B------:R-:W-:Y:S02]  /*0220*/  IMAD.MOV.U32 R2, RZ, RZ, 0x3e800000 ;  /* 0x3e800000ff027424 */ /* 0x000fe400078e00ff */
[----:B------:R-:W-:Y:S01]  /*0230*/  IMAD.IADD R27, R41, 0x1, R32 ;  /* 0x00000001291b7824 */ /* 0x000fe200078e0220 */
[----:B------:R-:W-:Y:S02]  /*0240*/  CS2R R4, SRZ ;  /* 0x0000000000047805 */ /* 0x000fe4000001ff00 */
[----:B------:R-:W-:Y:S01]  /*0250*/  CS2R R6, SRZ ;  /* 0x0000000000067805 */ /* 0x000fe2000001ff00 */
[----:B------:R-:W-:-:S05]  /*0260*/  IMAD.WIDE R26, R27, 0x4, R56 ;  /* 0x000000041b1a7825 */ /* 0x000fca00078e0238 */
[----:B------:R4:W5:Y:S01]  /*0270*/  @!P0 LDG.E.EL.128 R4, desc[UR6][R26.64] ;  /* 0x000000061a048981 */ /* 0x000962000c2e1d00 */
[----:B--2---:R-:W-:Y:S01]  /*0280*/  FADD R20, R20, 9.9999997473787516356e-06 ;  /* 0x3727c5ac14147421 */ /* 0x004fe20000000000 */
[----:B------:R-:W-:-:S03]  /*0290*/  FADD R21, R21, 9.9999997473787516356e-06 ;  /* 0x3727c5ac15157421 */ /* 0x000fc60000000000 */
[----:B------:R-:W2:Y:S01]  /*02a0*/  MUFU.SQRT R28, R20 ;  /* 0x00000014001c7308 */ /* 0x000ea20000002000 */
[----:B------:R-:W-:Y:S01]  /*02b0*/  FADD R24, R22, 9.9999997473787516356e-06 ;  /* 0x3727c5ac16187421 */ /* 0x000fe20000000000 */
[----:B------:R-:W-:-:S06]  /*02c0*/  FADD R23, R23, 9.9999997473787516356e-06 ;  /* 0x3727c5ac17177421 */ /* 0x000fcc0000000000 */
[----:B------:R-:W1:Y:S01]  /*02d0*/  MUFU.SQRT R29, R21 ;  /* 0x00000015001d7308 */ /* 0x000e620000002000 */
[----:B--2---:R-:W-:-:S07]  /*02e0*/  FSETP.GT.AND P6, PT, R28, 8.50705917302346158658e+37, PT ;  /* 0x7e8000001c00780b */ /* 0x004fce0003fc4000 */
[----:B------:R-:W2:Y:S08]  /*02f0*/  MUFU.SQRT R24, R24 ;  /* 0x0000001800187308 */ /* 0x000eb00000002000 */
[----:B------:R-:W3:Y:S01]  /*0300*/  MUFU.SQRT R22, R23 ;  /* 0x0000001700167308 */ /* 0x000ee20000002000 */
[----:B01----:R-:W-:Y:S02]  /*0310*/  FSETP.GT.AND P2, PT, R29, 8.50705917302346158658e+37, PT ;  /* 0x7e8000001d00780b */ /* 0x003fe40003f44000 */
[C---:B------:R-:W-:Y:S01]  /*0320*/  FSETP.GEU.AND P1, PT, R28.reuse, 1.175494350822287508e-38, PT ;  /* 0x008000001c00780b */ /* 0x040fe20003f2e000 */
[----:B------:R-:W-:Y:S01]  /*0330*/  @P6 FMUL R28, R28, 0.25 ;  /* 0x3e8000001c1c6820 */ /* 0x000fe20000400000 */
[----:B------:R-:W-:-:S02]  /*0340*/  FSEL R20, R2, 1, P6 ;  /* 0x3f80000002147808 */ /* 0x000fc40003000000 */
[----:B--2---:R-:W-:Y:S02]  /*0350*/  FSETP.GT.AND P4, PT, R24, 8.50705917302346158658e+37, PT ;  /* 0x7e8000001800780b */ /* 0x004fe40003f84000 */
[C---:B------:R-:W-:Y:S02]  /*0360*/  FSETP.GEU.AND P3, PT, R29.reuse, 1.175494350822287508e-38, PT ;  /* 0x008000001d00780b */ /* 0x040fe40003f6e000 */
[----:B------:R-:W-:Y:S02]  /*0370*/  FSEL R42, R2, 1, P2 ;  /* 0x3f800000022a7808 */ /* 0x000fe40001000000 */
[----:B---3--:R-:W-:Y:S01]  /*0380*/  FSETP.GT.AND P6, PT, R22, 8.50705917302346158658e+37, PT ;  /* 0x7e8000001600780b */ /* 0x008fe20003fc4000 */
[----:B------:R-:W-:Y:S01]  /*0390*/  @P2 FMUL R29, R29, 0.25 ;  /* 0x3e8000001d1d2820 */ /* 0x000fe20000400000 */
[----:B------:R-:W-:Y:S02]  /*03a0*/  FSETP.GEU.AND P5, PT, R24, 1.175494350822287508e-38, PT ;  /* 0x008000001800780b */ /* 0x000fe40003fae000 */
[----:B------:R-:W-:-:S03]  /*03b0*/  FSETP.GEU.AND P2, PT, R22, 1.175494350822287508e-38, PT ;  /* 0x008000001600780b */ /* 0x000fc60003f4e000 */
[----:B------:R-:W-:Y:S01]  /*03c0*/  @P4 FMUL R24, R24, 0.25 ;  /* 0x3e80000018184820 */ /* 0x000fe20000400000 */
[----:B------:R-:W-:-:S05]  /*03d0*/  @!P1 FMUL R28, R28, 16777216 ;  /* 0x4b8000001c1c9820 */ /* 0x000fca0000400000 */
[----:B------:R-:W-:Y:S02]  /*03e0*/  @P6 FMUL R22, R22, 0.25 ;  /* 0x3e80000016166820 */ /* 0x000fe40000400000 */
[----:B------:R-:W-:Y:S02]  /*03f0*/  @!P5 FMUL R24, R24, 16777216 ;  /* 0x4b8000001818d820 */ /* 0x000fe40000400000 */
[----:B------:R-:W-:Y:S01]  /*0400*/  @!P2 FMUL R22, R22, 16777216 ;  /* 0x4b8000001616a820 */ /* 0x000fe20000400000 */
[----:B------:R-:W0:Y:S01]  /*0410*/  MUFU.RCP R21, R28 ;  /* 0x0000001c00157308 */ /* 0x000e220000001000 */
[----:B------:R-:W-:Y:S01]  /*0420*/  FADD R19, -R19, R15 ;  /* 0x0000000f13137221 */ /* 0x000fe20000000100 */
[----:B------:R-:W-:Y:S01]  /*0430*/  FADD R18, -R18, R14 ;  /* 0x0000000e12127221 */ /* 0x000fe20000000100 */
[----:B----4-:R-:W-:-:S05]  /*0440*/  FSEL R26, R2, 1, P4 ;  /* 0x3f800000021a7808 */ /* 0x010fca0002000000 */
[----:B------:R1:W2:Y:S01]  /*0450*/  MUFU.RCP R15, R24 ;  /* 0x00000018000f7308 */ /* 0x0002a20000001000 */
[----:B------:R-:W-:-:S07]  /*0460*/  FSEL R27, R2, 1, P6 ;  /* 0x3f800000021b7808 */ /* 0x000fce0003000000 */
[----:B------:R-:W3:Y:S01]  /*0470*/  MUFU.RCP R14, R22 ;  /* 0x00000016000e7308 */ /* 0x000ee20000001000 */
[----:B------:R-:W-:Y:S01]  /*0480*/  FADD R17, -R17, R13 ;  /* 0x0000000d11117221 */ /* 0x000fe20000000100 */
[----:B------:R-:W-:Y:S01]  /*0490*/  FADD R43, -R16, R12 ;  /* 0x0000000c102b7221 */ /* 0x000fe20000000100 */
[----:B------:R-:W-:-:S04]  /*04a0*/  IMAD.WIDE R12, R25, 0x4, R50 ;  /* 0x00000004190c7825 */ /* 0x000fc800078e0232 */
[----:B------:R-:W-:Y:S01]  /*04b0*/  @!P1 FMUL R20, R20, 16777216 ;  /* 0x4b80000014149820 */ /* 0x000fe20000400000 */
[----:B------:R-:W-:Y:S01]  /*04c0*/  @!P5 FMUL R26, R26, 16777216 ;  /* 0x4b8000001a1ad820 */ /* 0x000fe20000400000 */
[----:B------:R-:W-:Y:S01]  /*04d0*/  @!P2 FMUL R27, R27, 16777216 ;  /* 0x4b8000001b1ba820 */ /* 0x000fe20000400000 */
[----:B-1----:R-:W-:-:S04]  /*04e0*/  IMAD.WIDE R24, R25, 0x4, R48 ;  /* 0x0000000419187825 */ /* 0x002fc800078e0230 */
[----:B0-----:R-:W-:Y:S01]  /*04f0*/  FMUL R20, R21, R20 ;  /* 0x0000001415147220 */ /* 0x001fe20000400000 */
[----:B--2---:R-:W-:Y:S01]  /*0500*/  FMUL R21, R15, R26 ;  /* 0x0000001a0f157220 */ /* 0x004fe20000400000 */
[----:B---3--:R-:W-:Y:S02]  /*0510*/  FMUL R16, R14, R27 ;  /* 0x0000001b0e107220 */ /* 0x008fe40000400000 */
[----:B------:R-:W2:Y:S04]  /*0520*/  LDG.E.EL.128 R12, desc[UR6][R12.64] ;  /* 0x000000060c0c7981 */ /* 0x000ea8000c2e1d00 */
[----:B------:R-:W2:Y:S01]  /*0530*/  LDG.E.EL.128 R24, desc[UR6][R24.64] ;  /* 0x0000000618187981 */ /* 0x000ea2000c2e1d00 */
[----:B------:R-:W-:-:S04]  /*0540*/  @!P3 FMUL R29, R29, 16777216 ;  /* 0x4b8000001d1db820 */ /* 0x000fc80000400000 */
[----:B------:R0:W1:Y:S02]  /*0550*/  MUFU.RCP R23, R29 ;  /* 0x0000001d00177308 */ /* 0x0000640000001000 */
[----:B0-----:R-:W-:-:S06]  /*0560*/  IMAD.WIDE R28, R41, 0x4, R54 ;  /* 0x00000004291c7825 */ /* 0x001fcc00078e0236 */
[----:B------:R-:W3:Y:S01]  /*0570*/  LDG.E.EL.128 R28, desc[UR6][R28.64] ;  /* 0x000000061c1c7981 */ /* 0x000ee2000c2e1d00 */
[----:B------:R-:W-:-:S06]  /*0580*/  IMAD.WIDE R8, R41, 0x4, R34 ;  /* 0x0000000429087825 */ /* 0x000fcc00078e0222 */
[----:B------:R-:W5:Y:S01]  /*0590*/  LDG.E.EL.128 R8, desc[UR6][R8.64] ;  /* 0x0000000608087981 */ /* 0x000f62000c2e1d00 */
[----:B------:R-:W-:-:S04]  /*05a0*/  @!P3 FMUL R42, R42, 16777216 ;  /* 0x4b8000002a2ab820 */ /* 0x000fc80000400000 */
[----:B-1----:R-:W-:Y:S01]  /*05b0*/  FMUL R42, R23, R42 ;  /* 0x0000002a172a7220 */ /* 0x002fe20000400000 */
[----:B------:R-:W-:-:S03]  /*05c0*/  FMUL R16, R16, R19 ;  /* 0x0000001310107220 */ /* 0x000fc60000400000 */
[----:B------:R-:W-:Y:S01]  /*05d0*/  FMUL R42, R42, R17 ;  /* 0x000000112a2a7220 */ /* 0x000fe20000400000 */
[----:B------:R-:W-:Y:S01]  /*05e0*/  FMUL R17, R21, R18 ;  /* 0x0000001215117220 */ /* 0x000fe20000400000 */
[----:B------:R-:W-:Y:S01]  /*05f0*/  FMUL R43, R20, R43 ;  /* 0x0000002b142b7220 */ /* 0x000fe20000400000 */
[----:B------:R-:W-:-:S06]  /*0600*/  IMAD.WIDE R20, R41, 0x4, R48 ;  /* 0x0000000429147825 */ /* 0x000fcc00078e0230 */
[----:B------:R-:W4:Y:S01]  /*0610*/  LDG.E.EL.128 R20, desc[UR6][R20.64] ;  /* 0x0000000614147981 */ /* 0x000f22000c2e1d00 */
[----:B--2---:R-:W-:Y:S01]  /*0620*/  FFMA R39, R15, R16, R27 ;  /* 0x000000100f277223 */ /* 0x004fe2000000001b */
[----:B------:R-:W-:Y:S01]  /*0630*/  FFMA R40, R14, R17, R26 ;  /* 0x000000110e287223 */ /* 0x000fe2000000001a */
[----:B------:R-:W-:-:S06]  /*0640*/  IMAD.WIDE R16, R41, 0x4, R50 ;  /* 0x0000000429107825 */ /* 0x000fcc00078e0232 */
[----:B------:R-:W4:Y:S01]  /*0650*/  LDG.E.EL.128 R16, desc[UR6][R16.64] ;  /* 0x0000000610107981 */ /* 0x000f22000c2e1d00 */
[----:B---3--:R-:W-:Y:S01]  /*0660*/  FADD R14, R28, 9.9999997473787516356e-06 ;  /* 0x3727c5ac1c0e7421 */ /* 0x008fe20000000000 */
[----:B------:R-:W-:-:S05]  /*0670*/  FADD R29, R29, 9.9999997473787516356e-06 ;  /* 0x3727c5ac1d1d7421 */ /* 0x000fca0000000000 */
[----:B------:R-:W0:Y:S01]  /*0680*/  MUFU.SQRT R14, R14 ;  /* 0x0000000e000e7308 */ /* 0x000e220000002000 */
[----:B------:R-:W-:-:S07]  /*0690*/  FADD R31, R31, 9.9999997473787516356e-06 ;  /* 0x3727c5ac1f1f7421 */ /* 0x000fce0000000000 */
[----:B------:R-:W1:Y:S01]  /*06a0*/  MUFU.SQRT R15, R29 ;  /* 0x0000001d000f7308 */ /* 0x000e620000002000 */
[----:B-----5:R-:W-:Y:S01]  /*06b0*/  FADD R7, -R11, R7 ;  /* 0x000000070b077221 */ /* 0x020fe20000000100 */
[----:B0-----:R-:W-:-:S06]  /*06c0*/  FSETP.GT.AND P6, PT, R14, 8.50705917302346158658e+37, PT ;  /* 0x7e8000000e00780b */ /* 0x001fcc0003fc4000 */
[----:B------:R-:W0:Y:S01]  /*06d0*/  MUFU.SQRT R11, R31 ;  /* 0x0000001f000b7308 */ /* 0x000e220000002000 */
[----:B------:R-:W-:Y:S01]  /*06e0*/  FSETP.GEU.AND P1, PT, R14, 1.175494350822287508e-38, PT ;  /* 0x008000000e00780b */ /* 0x000fe20003f2e000 */
[----:B------:R-:W-:Y:S01]  /*06f0*/  FADD R30, R30, 9.9999997473787516356e-06 ;  /* 0x3727c5ac1e1e7421 */ /* 0x000fe20000000000 */
[----:B-1----:R-:W-:Y:S01]  /*0700*/  FSETP.GT.AND P2, PT, R15, 8.50705917302346158658e+37, PT ;  /* 0x7e8000000f00780b */ /* 0x002fe20003f44000 */
[----:B------:R-:W-:Y:S01]  /*0710*/  FFMA R41, R13, R42, R25 ;  /* 0x0000002a0d297223 */ /* 0x000fe20000000019 */
[----:B------:R-:W-:Y:S01]  /*0720*/  FSETP.GEU.AND P3, PT, R15, 1.175494350822287508e-38, PT ;  /* 0x008000000f00780b */ /* 0x000fe20003f6e000 */
[----:B------:R-:W-:Y:S01]  /*0730*/  FFMA R42, R12, R43, R24 ;  /* 0x0000002b0c2a7223 */ /* 0x000fe20000000018 */
[----:B------:R-:W-:Y:S01]  /*0740*/  FADD R6, -R10, R6 ;  /* 0x000000060a067221 */ /* 0x000fe20000000100 */
[----:B------:R-:W1:Y:S01]  /*0750*/  MUFU.SQRT R24, R30 ;  /* 0x0000001e00187308 */ /* 0x000e620000002000 */
[----:B------:R-:W-:Y:S01]  /*0760*/  FSEL R10, R2, 1, P6 ;  /* 0x3f800000020a7808 */ /* 0x000fe20003000000 */
[----:B------:R-:W-:Y:S01]  /*0770*/  @P6 FMUL R14, R14, 0.25 ;  /* 0x3e8000000e0e6820 */ /* 0x000fe20000400000 */
[----:B0-----:R-:W-:-:S03]  /*0780*/  FSETP.GT.AND P6, PT, R11, 8.50705917302346158658e+37, PT ;  /* 0x7e8000000b00780b */ /* 0x001fc60003fc4000 */
[----:B------:R-:W-:Y:S01]  /*0790*/  @!P1 FMUL R14, R14, 16777216 ;  /* 0x4b8000000e0e9820 */ /* 0x000fe20000400000 */
[----:B------:R-:W-:Y:S01]  /*07a0*/  @!P1 FMUL R10, R10, 16777216 ;  /* 0x4b8000000a0a9820 */ /* 0x000fe20000400000 */
[----:B------:R-:W-:Y:S01]  /*07b0*/  @P2 FMUL R15, R15, 0.25 ;  /* 0x3e8000000f0f2820 */ /* 0x000fe20000400000 */
[----:B------:R-:W-:-:S03]  /*07c0*/  FSETP.GEU.AND P1, PT, R11, 1.175494350822287508e-38, PT ;  /* 0x008000000b00780b */ /* 0x000fc60003f2e000 */
[----:B------:R-:W-:Y:S01]  /*07d0*/  @!P3 FMUL R15, R15, 16777216 ;  /* 0x4b8000000f0fb820 */ /* 0x000fe20000400000 */
[----:B-1----:R-:W-:-:S03]  /*07e0*/  FSETP.GT.AND P4, PT, R24, 8.50705917302346158658e+37, PT ;  /* 0x7e8000001800780b */ /* 0x002fc60003f84000 */
[----:B------:R-:W-:Y:S02]  /*07f0*/  @P6 FMUL R11, R11, 0.25 ;  /* 0x3e8000000b0b6820 */ /* 0x000fe40000400000 */
[----:B------:R-:W0:Y:S01]  /*0800*/  MUFU.RCP R15, R15 ;  /* 0x0000000f000f7308 */ /* 0x000e220000001000 */
[----:B------:R-:W-:Y:S01]  /*0810*/  FSETP.GEU.AND P5, PT, R24, 1.175494350822287508e-38, PT ;  /* 0x008000001800780b */ /* 0x000fe20003fae000 */
[----:B------:R-:W-:Y:S02]  /*0820*/  FADD R13, -R8, R4 ;  /* 0x00000004080d7221 */ /* 0x000fe40000000100 */
[----:B------:R-:W-:Y:S01]  /*0830*/  @!P1 FMUL R11, R11, 16777216 ;  /* 0x4b8000000b0b9820 */ /* 0x000fe20000400000 */
[----:B------:R-:W-:-:S05]  /*0840*/  FSEL R4, R2, 1, P2 ;  /* 0x3f80000002047808 */ /* 0x000fca0001000000 */
[----:B------:R-:W1:Y:S01]  /*0850*/  MUFU.RCP R11, R11 ;  /* 0x0000000b000b7308 */ /* 0x000e620000001000 */
[----:B------:R-:W-:Y:S01]  /*0860*/  @!P3 FMUL R4, R4, 16777216 ;  /* 0x4b8000000404b820 */ /* 0x000fe20000400000 */
[----:B------:R-:W-:-:S03]  /*0870*/  @P4 FMUL R24, R24, 0.25 ;  /* 0x3e80000018184820 */ /* 0x000fc60000400000 */
[----:B0-----:R-:W-:Y:S01]  /*0880*/  FMUL R15, R15, R4 ;  /* 0x000000040f0f7220 */ /* 0x001fe20000400000 */
[----:B------:R-:W-:Y:S02]  /*0890*/  @!P5 FMUL R24, R24, 16777216 ;  /* 0x4b8000001818d820 */ /* 0x000fe40000400000 */
[----:B------:R-:W0:Y:S01]  /*08a0*/  MUFU.RCP R25, R14 ;  /* 0x0000000e00197308 */ /* 0x000e220000001000 */
[----:B------:R-:W-:Y:S02]  /*08b0*/  FSEL R4, R2, 1, P6 ;  /* 0x3f80000002047808 */ /* 0x000fe40003000000 */
[----:B------:R-:W-:-:S03]  /*08c0*/  IADD3 R44, R38, 0x8, RZ ;  /* 0x00000008262c7810 */ /* 0x000fc60007ffe0ff */
[----:B------:R-:W-:Y:S02]  /*08d0*/  @!P1 FMUL R4, R4, 16777216 ;  /* 0x4b80000004049820 */ /* 0x000fe40000400000 */
[----:B------:R-:W2:Y:S02]  /*08e0*/  MUFU.RCP R24, R24 ;  /* 0x0000001800187308 */ /* 0x000ea40000001000 */
[----:B-1----:R-:W-:Y:S01]  /*08f0*/  FMUL R8, R11, R4 ;  /* 0x000000040b087220 */ /* 0x002fe20000400000 */
[----:B------:R-:W-:Y:S01]  /*0900*/  LEA.HI R4, R33, R44, RZ, 0xa ;  /* 0x0000002c21047211 */ /* 0x000fe200078f50ff */
[----:B------:R-:W-:Y:S01]  /*0910*/  FADD R12, -R9, R5 ;  /* 0x00000005090c7221 */ /* 0x000fe20000000100 */
[----:B------:R-:W-:Y:S01]  /*0920*/  FSEL R5, R2, 1, P4 ;  /* 0x3f80000002057808 */ /* 0x000fe20002000000 */
[----:B0-----:R-:W-:Y:S01]  /*0930*/  FMUL R14, R25, R10 ;  /* 0x0000000a190e7220 */ /* 0x001fe20000400000 */
[----:B------:R-:W-:-:S03]  /*0940*/  LOP3.LUT R25, R4, 0xfffffc00, RZ, 0xc0, !PT ;  /* 0xfffffc0004197812 */ /* 0x000fc600078ec0ff */
[----:B------:R-:W-:Y:S01]  /*0950*/  @!P5 FMUL R5, R5, 16777216 ;  /* 0x4b8000000505d820 */ /* 0x000fe20000400000 */
[----:B------:R-:W-:Y:S01]  /*0960*/  FMUL R8, R8, R7 ;  /* 0x0000000708087220 */ /* 0x000fe20000400000 */
[----:B------:R-:W-:Y:S02]  /*0970*/  IMAD.IADD R25, R44, 0x1, -R25 ;  /* 0x000000012c197824 */ /* 0x000fe400078e0a19 */
[----:B------:R-:W-:Y:S01]  /*0980*/  FMUL R47, R14, R13 ;  /* 0x0000000d0e2f7220 */ /* 0x000fe20000400000 */
[----:B--2---:R-:W-:Y:S01]  /*0990*/  FMUL R45, R24, R5 ;  /* 0x00000005182d7220 */ /* 0x004fe20000400000 */
[----:B------:R-:W-:Y:S01]  /*09a0*/  FMUL R46, R15, R12 ;  /* 0x0000000c0f2e7220 */ /* 0x000fe20000400000 */
[C---:B------:R-:W-:Y:S02]  /*09b0*/  IMAD.IADD R27, R25.reuse, 0x1, R32 ;  /* 0x00000001191b7824 */ /* 0x040fe400078e0220 */
[----:B------:R-:W-:-:S04]  /*09c0*/  IMAD.WIDE R12, R25, 0x4, R54 ;  /* 0x00000004190c7825 */ /* 0x000fc800078e0236 */
[----:B------:R-:W-:Y:S01]  /*09d0*/  FMUL R45, R45, R6 ;  /* 0x000000062d2d7220 */ /* 0x000fe20000400000 */
[----:B------:R-:W-:Y:S02]  /*09e0*/  CS2R R4, SRZ ;  /* 0x0000000000047805 */ /* 0x000fe4000001ff00 */
[----:B------:R-:W-:Y:S01]  /*09f0*/  CS2R R6, SRZ ;  /* 0x0000000000067805 */ /* 0x000fe2000001ff00 */
[----:B------:R-:W-:Y:S01]  /*0a00*/  IMAD.WIDE R26, R27, 0x4, R56 ;  /* 0x000000041b1a7825 */ /* 0x000fe200078e0238 */
[----:B------:R-:W2:Y:S04]  /*0a10*/  LDG.E.EL.128 R12, desc[UR6][R12.64] ;  /* 0x000000060c0c7981 */ /* 0x000ea8000c2e1d00 */
[----:B------:R-:W3:Y:S01]  /*0a20*/  @!P0 LDG.E.EL.128 R4, desc[UR6][R26.64] ;  /* 0x000000061a048981 */ /* 0x000ee2000c2e1d00 */
[----:B------:R-:W-:-:S05]  /*0a30*/  VIADD R52, R38, 0xc ;  /* 0x0000000c26347836 */ /* 0x000fca0000000000 */
[----:B------:R-:W-:-:S04]  /*0a40*/  LEA.HI R33, R33, R52, RZ, 0xa ;  /* 0x0000003421217211 */ /* 0x000fc800078f50ff */
[----:B------:R-:W-:-:S04]  /*0a50*/  LOP3.LUT R33, R33, 0xfffffc00, RZ, 0xc0, !PT ;  /* 0xfffffc0021217812 */ /* 0x000fc800078ec0ff */
[----:B------:R-:W-:Y:S01]  /*0a60*/  IADD3 R53, R52, -R33, RZ ;  /* 0x8000002134357210 */ /* 0x000fe20007ffe0ff */
[----:B----4-:R-:W-:Y:S01]  /*0a70*/  FFMA R43, R19, R8, R23 ;  /* 0x00000008132b7223 */ /* 0x010fe20000000017 */
[----:B------:R-:W-:-:S06]  /*0a80*/  IMAD.WIDE R8, R25, 0x4, R34 ;  /* 0x0000000419087825 */ /* 0x000fcc00078e0222 */
[----:B------:R-:W3:Y:S01]  /*0a90*/  LDG.E.EL.128 R8, desc[UR6][R8.64] ;  /* 0x0000000608087981 */ /* 0x000ee2000c2e1d00 */
[----:B------:R-:W-:Y:S01]  /*0aa0*/  FFMA R46, R17, R46, R21 ;  /* 0x0000002e112e7223 */ /* 0x000fe20000000015 */
[----:B------:R-:W-:Y:S02]  /*0ab0*/  IMAD.IADD R17, R53, 0x1, R32 ;  /* 0x0000000135117824 */ /* 0x000fe400078e0220 */
[----:B------:R-:W-:Y:S01]  /*0ac0*/  FFMA R47, R16, R47, R20 ;  /* 0x0000002f102f7223 */ /* 0x000fe20000000014 */
[----:B------:R-:W-:-:S04]  /*0ad0*/  IMAD.WIDE R20, R25, 0x4, R48 ;  /* 0x0000000419147825 */ /* 0x000fc800078e0230 */
[----:B------:R-:W-:-:S04]  /*0ae0*/  IMAD.WIDE R56, R17, 0x4, R56 ;  /* 0x0000000411387825 */ /* 0x000fc800078e0238 */
[----:B------:R-:W-:-:S04]  /*0af0*/  IMAD.WIDE R16, R25, 0x4, R50 ;  /* 0x0000000419107825 */ /* 0x000fc800078e0232 */
[----:B------:R-:W-:Y:S02]  /*0b00*/  FFMA R45, R18, R45, R22 ;  /* 0x0000002d122d7223 */ /* 0x000fe40000000016 */
[----:B------:R-:W4:Y:S04]  /*0b10*/  LDG.E.EL.128 R20, desc[UR6][R20.64] ;  /* 0x0000000614147981 */ /* 0x000f28000c2e1d00 */
[----:B------:R-:W4:Y:S01]  /*0b20*/  LDG.E.EL.128 R16, desc[UR6][R16.64] ;  /* 0x0000000610107981 */ /* 0x000f22000c2e1d00 */
[----:B------:R-:W-:-:S06]  /*0b30*/  IMAD.WIDE R28, R53, 0x4, R54 ;  /* 0x00000004351c7825 */ /* 0x000fcc00078e0236 */
[----:B------:R-:W5:Y:S01]  /*0b40*/  LDG.E.EL.128 R28, desc[UR6][R28.64] ;  /* 0x000000061c1c7981 */ /* 0x000f62000c2e1d00 */
[----:B--2---:R-:W-:Y:S01]  /*0b50*/  FADD R15, R15, 9.9999997473787516356e-06 ;  /* 0x3727c5ac0f0f7421 */ /* 0x004fe20000000000 */
[----:B------:R-:W-:Y:S01]  /*0b60*/  FADD R13, R13, 9.9999997473787516356e-06 ;  /* 0x3727c5ac0d0d7421 */ /* 0x000fe20000000000 */
[----:B------:R-:W-:Y:S01]  /*0b70*/  FADD R14, R14, 9.9999997473787516356e-06 ;  /* 0x3727c5ac0e0e7421 */ /* 0x000fe20000000000 */
[----:B------:R-:W-:Y:S01]  /*0b80*/  FADD R12, R12, 9.9999997473787516356e-06 ;  /* 0x3727c5ac0c0c7421 */ /* 0x000fe20000000000 */
[----:B------:R-:W0:Y:S01]  /*0b90*/  S2UR UR5, SR_CgaCtaId ;  /* 0x00000000000579c3 */ /* 0x000e220000008800 */
[----:B---3--:R-:W-:Y:S02]  /*0ba0*/  FADD R7, -R11, R7 ;  /* 0x000000070b077221 */ /* 0x008fe40000000100 */
[----:B------:R-:W1:Y:S02]  /*0bb0*/  MUFU.SQRT R11, R15 ;  /* 0x0000000f000b7308 */ /* 0x000e640000002000 */
[----:B-1----:R-:W-:-:S02]  /*0bc0*/  FSETP.GT.AND P1, PT, R11, 8.50705917302346158658e+37, PT ;  /* 0x7e8000000b00780b */ /* 0x002fc40003f24000 */
[----:B------:R-:W-:Y:S01]  /*0bd0*/  FSETP.GEU.AND P2, PT, R11, 1.175494350822287508e-38, PT ;  /* 0x008000000b00780b */ /* 0x000fe20003f4e000 */
[----:B------:R-:W-:-:S10]  /*0be0*/  FADD R10, -R10, R6 ;  /* 0x000000060a0a7221 */ /* 0x000fd40000000100 */
[----:B------:R-:W-:-:S04]  /*0bf0*/  @P1 FMUL R11, R11, 0.25 ;  /* 0x3e8000000b0b1820 */ /* 0x000fc80000400000 */
[----:B------:R-:W-:-:S04]  /*0c00*/  @!P2 FMUL R11, R11, 16777216 ;  /* 0x4b8000000b0ba820 */ /* 0x000fc80000400000 */
[----:B------:R-:W1:Y:S01]  /*0c10*/  MUFU.RCP R6, R11 ;  /* 0x0000000b00067308 */ /* 0x000e620000001000 */
[----:B------:R-:W-:Y:S01]  /*0c20*/  FADD R5, -R9, R5 ;  /* 0x0000000509057221 */ /* 0x000fe20000000100 */
[----:B------:R-:W-:-:S05]  /*0c30*/  FSEL R9, R2, 1, P1 ;  /* 0x3f80000002097808 */ /* 0x000fca0000800000 */
[----:B------:R-:W-:-:S04]  /*0c40*/  @!P2 FMUL R9, R9, 16777216 ;  /* 0x4b8000000909a820 */ /* 0x000fc80000400000 */
[----:B-1----:R-:W-:Y:S02]  /*0c50*/  FMUL R6, R6, R9 ;  /* 0x0000000906067220 */ /* 0x002fe40000400000 */
[----:B------:R-:W1:Y:S02]  /*0c60*/  MUFU.SQRT R9, R13 ;  /* 0x0000000d00097308 */ /* 0x000e640000002000 */
[----:B------:R-:W-:-:S06]  /*0c70*/  FMUL R26, R6, R7 ;  /* 0x00000007061a7220 */ /* 0x000fcc0000400000 */
[----:B------:R-:W2:Y:S01]  /*0c80*/  MUFU.SQRT R7, R14 ;  /* 0x0000000e00077308 */ /* 0x000ea20000002000 */
[C---:B-1----:R-:W-:Y:S02]  /*0c90*/  FSETP.GT.AND P1, PT, R9.reuse, 8.50705917302346158658e+37, PT ;  /* 0x7e8000000900780b */ /* 0x042fe40003f24000 */
[----:B------:R-:W-:Y:S02]  /*0ca0*/  FSETP.GEU.AND P2, PT, R9, 1.175494350822287508e-38, PT ;  /* 0x008000000900780b */ /* 0x000fe40003f4e000 */
[----:B------:R-:W-:-:S09]  /*0cb0*/  FSEL R11, R2, 1, P1 ;  /* 0x3f800000020b7808 */ /* 0x000fd20000800000 */
[----:B------:R-:W-:Y:S01]  /*0cc0*/  @P1 FMUL R9, R9, 0.25 ;  /* 0x3e80000009091820 */ /* 0x000fe20000400000 */
[----:B--2---:R-:W-:Y:S01]  /*0cd0*/  FSETP.GT.AND P1, PT, R7, 8.50705917302346158658e+37, PT ;  /* 0x7e8000000700780b */ /* 0x004fe20003f24000 */
[----:B------:R-:W-:Y:S02]  /*0ce0*/  @!P2 FMUL R11, R11, 16777216 ;  /* 0x4b8000000b0ba820 */ /* 0x000fe40000400000 */
[----:B------:R-:W-:Y:S01]  /*0cf0*/  @!P2 FMUL R9, R9, 16777216 ;  /* 0x4b8000000909a820 */ /* 0x000fe20000400000 */
[----:B------:R-:W-:-:S09]  /*0d00*/  FSETP.GEU.AND P2, PT, R7, 1.175494350822287508e-38, PT ;  /* 0x008000000700780b */ /* 0x000fd20003f4e000 */
[----:B------:R-:W-:-:S04]  /*0d10*/  @P1 FMUL R7, R7, 0.25 ;  /* 0x3e80000007071820 */ /* 0x000fc80000400000 */
[----:B------:R-:W-:Y:S01]  /*0d20*/  @!P2 FMUL R7, R7, 16777216 ;  /* 0x4b8000000707a820 */ /* 0x000fe20000400000 */
[----:B------:R-:W1:Y:S01]  /*0d30*/  MUFU.RCP R24, R9 ;  /* 0x0000000900187308 */ /* 0x000e620000001000 */
[----:B------:R-:W-:-:S07]  /*0d40*/  FSEL R6, R2, 1, P1 ;  /* 0x3f80000002067808 */ /* 0x000fce0000800000 */
[----:B------:R-:W2:Y:S01]  /*0d50*/  MUFU.RCP R7, R7 ;  /* 0x0000000700077308 */ /* 0x000ea20000001000 */
[----:B------:R-:W-:Y:S01]  /*0d60*/  @!P2 FMUL R6, R6, 16777216 ;  /* 0x4b8000000606a820 */ /* 0x000fe20000400000 */
[----:B-1----:R-:W-:-:S03]  /*0d70*/  FMUL R24, R24, R11 ;  /* 0x0000000b18187220 */ /* 0x002fc60000400000 */
[----:B--2---:R-:W-:Y:S01]  /*0d80*/  FMUL R9, R7, R6 ;  /* 0x0000000607097220 */ /* 0x004fe20000400000 */
[----:B------:R-:W-:-:S03]  /*0d90*/  FMUL R6, R24, R5 ;  /* 0x0000000518067220 */ /* 0x000fc60000400000 */
[----:B------:R-:W-:Y:S02]  /*0da0*/  FMUL R5, R9, R10 ;  /* 0x0000000a09057220 */ /* 0x000fe40000400000 */
[----:B------:R-:W1:Y:S02]  /*0db0*/  MUFU.SQRT R9, R12 ;  /* 0x0000000c00097308 */ /* 0x000e640000002000 */
[C---:B-1----:R-:W-:Y:S02]  /*0dc0*/  FSETP.GT.AND P1, PT, R9.reuse, 8.50705917302346158658e+37, PT ;  /* 0x7e8000000900780b */ /* 0x042fe40003f24000 */
[----:B------:R-:W-:Y:S01]  /*0dd0*/  FSETP.GEU.AND P2, PT, R9, 1.175494350822287508e-38, PT ;  /* 0x008000000900780b */ /* 0x000fe20003f4e000 */
[----:B----4-:R-:W-:-:S10]  /*0de0*/  FFMA R18, R18, R5, R22 ;  /* 0x0000000512127223 */ /* 0x010fd40000000016 */
[----:B------:R-:W-:-:S04]  /*0df0*/  @P1 FMUL R9, R9, 0.25 ;  /* 0x3e80000009091820 */ /* 0x000fc80000400000 */
[----:B------:R-:W-:-:S04]  /*0e00*/  @!P2 FMUL R9, R9, 16777216 ;  /* 0x4b8000000909a820 */ /* 0x000fc80000400000 */
[----:B------:R-:W1:Y:S01]  /*0e10*/  MUFU.RCP R5, R9 ;  /* 0x0000000900057308 */ /* 0x000e620000001000 */
[----:B------:R-:W-:Y:S01]  /*0e20*/  FFMA R17, R17, R6, R21 ;  /* 0x0000000611117223 */ /* 0x000fe20000000015 */
[----:B------:R-:W-:-:S05]  /*0e30*/  FSEL R6, R2, 1, P1 ;  /* 0x3f80000002067808 */ /* 0x000fca0000800000 */
[----:B------:R-:W-:Y:S01]  /*0e40*/  @!P2 FMUL R6, R6, 16777216 ;  /* 0x4b8000000606a820 */ /* 0x000fe20000400000 */
[----:B------:R-:W-:-:S03]  /*0e50*/  FADD R4, -R8, R4 ;  /* 0x0000000408047221 */ /* 0x000fc60000000100 */
[----:B-1----:R-:W-:Y:S01]  /*0e60*/  FMUL R5, R5, R6 ;  /* 0x0000000605057220 */ /* 0x002fe20000400000 */
[----:B------:R-:W-:Y:S02]  /*0e70*/  IMAD.SHL.U32 R6, R0, 0x4, RZ ;  /* 0x0000000400067824 */ /* 0x000fe400078e00ff */
[----:B-----5:R-:W-:Y:S01]  /*0e80*/  FADD R28, R28, 9.9999997473787516356e-06 ;  /* 0x3727c5ac1c1c7421 */ /* 0x020fe20000000000 */
[----:B------:R-:W-:Y:S02]  /*0e90*/  FADD R29, R29, 9.9999997473787516356e-06 ;  /* 0x3727c5ac1d1d7421 */ /* 0x000fe40000000000 */
[----:B------:R-:W-:Y:S01]  /*0ea0*/  LOP3.LUT R8, R6, 0xfc, RZ, 0xc0, !PT ;  /* 0x000000fc06087812 */ /* 0x000fe200078ec0ff */
[----:B------:R-:W-:Y:S01]  /*0eb0*/  FMUL R5, R5, R4 ;  /* 0x0000000405057220 */ /* 0x000fe20000400000 */
[----:B------:R-:W-:Y:S02]  /*0ec0*/  FFMA R19, R19, R26, R23 ;  /* 0x0000001a13137223 */ /* 0x000fe40000000017 */
[----:B------:R-:W-:-:S02]  /*0ed0*/  PRMT R21, R8, 0x6540, R3 ;  /* 0x0000654008157816 */ /* 0x000fc40000000003 */
[----:B------:R-:W1:Y:S01]  /*0ee0*/  MUFU.SQRT R3, R28 ;  /* 0x0000001c00037308 */ /* 0x000e620000002000 */
[----:B------:R-:W-:Y:S02]  /*0ef0*/  CS2R R24, SRZ ;  /* 0x0000000000187805 */ /* 0x000fe4000001ff00 */
[----:B------:R-:W-:Y:S01]  /*0f00*/  CS2R R26, SRZ ;  /* 0x00000000001a7805 */ /* 0x000fe2000001ff00 */
[----:B------:R-:W-:-:S04]  /*0f10*/  IMAD.WIDE R34, R53, 0x4, R34 ;  /* 0x0000000435227825 */ /* 0x000fc800078e0222 */
[----:B------:R-:W-:Y:S01]  /*0f20*/  FFMA R16, R16, R5, R20 ;  /* 0x0000000510107223 */ /* 0x000fe20000000014 */
[--C-:B------:R-:W-:Y:S01]  /*0f30*/  SHF.R.U32.HI R5, RZ, 0x4, R0.reuse ;  /* 0x00000004ff057819 */ /* 0x100fe20000011600 */
[----:B------:R-:W-:Y:S01]  /*0f40*/  UMOV UR4, 0x400 ;  /* 0x0000040000047882 */ /* 0x000fe20000000000 */
[----:B------:R2:W3:Y:S01]  /*0f50*/  MUFU.SQRT R12, R29 ;  /* 0x0000001d000c7308 */ /* 0x0004e20000002000 */
[----:B------:R-:W-:Y:S01]  /*0f60*/  SHF.R.U32.HI R7, RZ, 0x6, R0 ;  /* 0x00000006ff077819 */ /* 0x000fe20000011600 */
[----:B0-----:R-:W-:Y:S01]  /*0f70*/  UPRMT UR4, UR5, 0x654, UR4 ;  /* 0x0000065405047896 */ /* 0x001fe20008000004 */
[----:B------:R-:W-:Y:S01]  /*0f80*/  LOP3.LUT R5, R5, 0xc, RZ, 0xc0, !PT ;  /* 0x0000000c05057812 */ /* 0x000fe200078ec0ff */
[----:B------:R-:W4:Y:S01]  /*0f90*/  @!P0 LDG.E.EL.128 R24, desc[UR6][R56.64] ;  /* 0x0000000638188981 */ /* 0x000f22000c2e1d00 */
[----:B------:R-:W-:Y:S02]  /*0fa0*/  SGXT.U32 R7, R7, 0x2 ;  /* 0x000000020707781a */ /* 0x000fe40000000000 */
[----:B------:R-:W-:Y:S01]  /*0fb0*/  LOP3.LUT R4, R0, 0xff, RZ, 0xc0, !PT ;  /* 0x000000ff00047812 */ /* 0x000fe200078ec0ff */
[----:B------:R-:W4:Y:S01]  /*0fc0*/  LDG.E.EL.128 R32, desc[UR6][R34.64] ;  /* 0x0000000622207981 */ /* 0x000f22000c2e1d00 */
[----:B------:R-:W-:Y:S01]  /*0fd0*/  LOP3.LUT R6, R6, 0x3fc, RZ, 0xc0, !PT ;  /* 0x000003fc06067812 */ /* 0x000fe200078ec0ff */
[----:B--2---:R-:W-:Y:S01]  /*0fe0*/  VIADD R29, R5, UR4 ;  /* 0x00000004051d7c36 */ /* 0x004fe20008000000 */
[----:B------:R-:W-:-:S02]  /*0ff0*/  LOP3.LUT R52, R52, R7, RZ, 0xfc, !PT ;  /* 0x0000000734347212 */ /* 0x000fc400078efcff */
[-C--:B------:R-:W-:Y:S02]  /*1000*/  LOP3.LUT R44, R44, R7.reuse, RZ, 0xfc, !PT ;  /* 0x000000072c2c7212 */ /* 0x080fe400078efcff */
[-C--:B------:R-:W-:Y:S02]  /*1010*/  LOP3.LUT R38, R38, R7.reuse, RZ, 0xfc, !PT ;  /* 0x0000000726267212 */ /* 0x080fe400078efcff */
[----:B------:R-:W-:Y:S02]  /*1020*/  LOP3.LUT R14, R37, R7, RZ, 0xfc, !PT ;  /* 0x00000007250e7212 */ /* 0x000fe400078efcff */
[----:B------:R-:W-:Y:S02]  /*1030*/  LEA R0, R4, UR4, 0x2 ;  /* 0x0000000404007c11 */ /* 0x000fe4000f8e10ff */
[C---:B------:R-:W-:Y:S02]  /*1040*/  LOP3.LUT R4, R6.reuse, 0x400, RZ, 0xfc, !PT ;  /* 0x0000040006047812 */ /* 0x040fe400078efcff */
[----:B------:R-:W-:-:S02]  /*1050*/  LOP3.LUT R5, R6, 0x800, RZ, 0xfc, !PT ;  /* 0x0000080006057812 */ /* 0x000fc400078efcff */
[----:B------:R-:W-:Y:S02]  /*1060*/  LOP3.LUT R7, R6, 0xc00, RZ, 0xfc, !PT ;  /* 0x00000c0006077812 */ /* 0x000fe400078efcff */
[----:B-1----:R-:W-:Y:S02]  /*1070*/  FSETP.GT.AND P3, PT, R3, 8.50705917302346158658e+37, PT ;  /* 0x7e8000000300780b */ /* 0x002fe40003f64000 */
[----:B---3--:R-:W-:Y:S02]  /*1080*/  FSETP.GT.AND P2, PT, R12, 8.50705917302346158658e+37, PT ;  /* 0x7e8000000c00780b */ /* 0x008fe40003f44000 */
[----:B------:R-:W-:Y:S02]  /*1090*/  SHF.R.U32.HI R4, RZ, 0x6, R4 ;  /* 0x00000006ff047819 */ /* 0x000fe40000011604 */
[----:B------:R-:W-:Y:S02]  /*10a0*/  SHF.R.U32.HI R5, RZ, 0x6, R5 ;  /* 0x00000006ff057819 */ /* 0x000fe40000011605 */
[----:B------:R-:W-:-:S02]  /*10b0*/  SHF.R.U32.HI R7, RZ, 0x6, R7 ;  /* 0x00000006ff077819 */ /* 0x000fc40000011607 */
[----:B------:R-:W-:Y:S02]  /*10c0*/  LOP3.LUT R4, R4, 0x1c, RZ, 0xc0, !PT ;  /* 0x0000001c04047812 */ /* 0x000fe400078ec0ff */
[----:B------:R-:W-:Y:S02]  /*10d0*/  LOP3.LUT R5, R5, 0x2c, RZ, 0xc0, !PT ;  /* 0x0000002c05057812 */ /* 0x000fe400078ec0ff */
[----:B------:R-:W-:Y:S02]  /*10e0*/  LOP3.LUT R7, R7, 0x3c, RZ, 0xc0, !PT ;  /* 0x0000003c07077812 */ /* 0x000fe400078ec0ff */
[----:B------:R-:W-:Y:S01]  /*10f0*/  FSETP.GEU.AND P6, PT, R42, RZ, PT ;  /* 0x000000ff2a00720b */ /* 0x000fe20003fce000 */
[----:B------:R-:W-:-:S04]  /*1100*/  IMAD.WIDE R8, R53, 0x4, R48 ;  /* 0x0000000435087825 */ /* 0x000fc800078e0230 */
[----:B------:R-:W-:Y:S01]  /*1110*/  FADD R31, R31, 9.9999997473787516356e-06 ;  /* 0x3727c5ac1f1f7421 */ /* 0x000fe20000000000 */
[----:B------:R-:W-:Y:S02]  /*1120*/  FSETP.GEU.AND P5, PT, R3, 1.175494350822287508e-38, PT ;  /* 0x008000000300780b */ /* 0x000fe40003fae000 */
[----:B------:R-:W-:Y:S01]  /*1130*/  FSEL R11, R42, RZ, P6 ;  /* 0x000000ff2a0b7208 */ /* 0x000fe20003000000 */
[----:B------:R-:W-:Y:S02]  /*1140*/  VIADD R37, R4, UR4 ;  /* 0x0000000404257c36 */ /* 0x000fe40008000000 */
[----:B------:R-:W-:Y:S02]  /*1150*/  VIADD R5, R5, UR4 ;  /* 0x0000000405057c36 */ /* 0x000fe40008000000 */
[----:B------:R-:W-:Y:S02]  /*1160*/  VIADD R7, R7, UR4 ;  /* 0x0000000407077c36 */ /* 0x000fe40008000000 */
[----:B------:R-:W-:Y:S01]  /*1170*/  @P3 FMUL R3, R3, 0.25 ;  /* 0x3e80000003033820 */ /* 0x000fe20000400000 */
[----:B------:R-:W-:Y:S01]  /*1180*/  IMAD.WIDE R50, R53, 0x4, R50 ;  /* 0x0000000435327825 */ /* 0x000fe200078e0232 */
[----:B------:R-:W-:Y:S01]  /*1190*/  FSEL R20, R2, 1, P3 ;  /* 0x3f80000002147808 */ /* 0x000fe20001800000 */
[----:B------:R0:W-:Y:S01]  /*11a0*/  MUFU.SQRT R23, R31 ;  /* 0x0000001f00177308 */ /* 0x0001e20000002000 */
[----:B------:R-:W-:Y:S01]  /*11b0*/  FSETP.GEU.AND P3, PT, R12, 1.175494350822287508e-38, PT ;  /* 0x008000000c00780b */ /* 0x000fe20003f6e000 */
[----:B------:R-:W-:-:S02]  /*11c0*/  IMAD R13, R38, 0x100, R21 ;  /* 0x00000100260d7824 */ /* 0x000fc400078e0215 */
[----:B------:R-:W-:Y:S01]  /*11d0*/  @P2 FMUL R12, R12, 0.25 ;  /* 0x3e8000000c0c2820 */ /* 0x000fe20000400000 */
[----:B------:R-:W-:Y:S01]  /*11e0*/  FSEL R28, R2, 1, P2 ;  /* 0x3f800000021c7808 */ /* 0x000fe20001000000 */
[----:B------:R1:W-:Y:S01]  /*11f0*/  STS [R0], R11 ;  /* 0x0000000b00007388 */ /* 0x0003e20000000800 */
[----:B------:R-:W-:Y:S01]  /*1200*/  FSETP.GTU.AND P2, PT, R11, RZ, PT ;  /* 0x000000ff0b00720b */ /* 0x000fe20003f4c000 */
[C---:B------:R-:W-:Y:S01]  /*1210*/  IMAD R38, R6.reuse, 0x4, R5 ;  /* 0x0000000406267824 */ /* 0x040fe200078e0205 */
[C---:B------:R-:W-:Y:S01]  /*1220*/  LEA R29, R6.reuse, R29, 0x2 ;  /* 0x0000001d061d7211 */ /* 0x040fe200078e10ff */
[C---:B0-----:R-:W-:Y:S01]  /*1230*/  IMAD R31, R6.reuse, 0x4, R7 ;  /* 0x00000004061f7824 */ /* 0x041fe200078e0207 */
[----:B------:R-:W-:Y:S01]  /*1240*/  LEA R37, R6, R37, 0x2 ;  /* 0x0000002506257211 */ /* 0x000fe200078e10ff */
[----:B------:R-:W-:Y:S01]  /*1250*/  FADD R30, R30, 9.9999997473787516356e-06 ;  /* 0x3727c5ac1e1e7421 */ /* 0x000fe20000000000 */
[----:B------:R-:W2:Y:S01]  /*1260*/  LDG.E.EL.128 R4, desc[UR6][R50.64] ;  /* 0x0000000632047981 */ /* 0x000ea2000c2e1d00 */
[----:B------:R-:W-:Y:S01]  /*1270*/  ISETP.GE.AND P1, PT, R21, 0x100, PT ;  /* 0x000001001500780c */ /* 0x000fe20003f26270 */
[----:B------:R-:W-:Y:S01]  /*1280*/  IMAD R15, R44, 0x100, R21 ;  /* 0x000001002c0f7824 */ /* 0x000fe200078e0215 */
[----:B------:R-:W-:Y:S01]  /*1290*/  LEA R14, R14, R21, 0x8 ;  /* 0x000000150e0e7211 */ /* 0x000fe200078e40ff */
[----:B-1----:R-:W2:Y:S01]  /*12a0*/  LDG.E.EL.128 R8, desc[UR6][R8.64] ;  /* 0x0000000608087981 */ /* 0x002ea2000c2e1d00 */
[----:B------:R-:W0:Y:S01]  /*12b0*/  MUFU.SQRT R22, R30 ;  /* 0x0000001e00167308 */ /* 0x000e220000002000 */
[----:B------:R-:W-:Y:S01]  /*12c0*/  ULDC.64 UR4, c[0x0][0x240] ;  /* 0x0000900000047ab9 */ /* 0x000fe20000000a00 */
[----:B0-----:R-:W-:-:S02]  /*12d0*/  FSETP.GT.AND P4, PT, R22, 8.50705917302346158658e+37, PT ;  /* 0x7e8000001600780b */ /* 0x001fc40003f84000 */
[----:B------:R-:W-:Y:S02]  /*12e0*/  FSETP.GEU.AND P6, PT, R22, 1.175494350822287508e-38, PT ;  /* 0x008000001600780b */ /* 0x000fe40003fce000 */
[----:B------:R-:W-:-:S09]  /*12f0*/  FSEL R30, R2, 1, P4 ;  /* 0x3f800000021e7808 */ /* 0x000fd20002000000 */
[----:B------:R-:W-:Y:S01]  /*1300*/  @P4 FMUL R22, R22, 0.25 ;  /* 0x3e80000016164820 */ /* 0x000fe20000400000 */
[C---:B------:R-:W-:Y:S01]  /*1310*/  FSETP.GT.AND P4, PT, R23.reuse, 8.50705917302346158658e+37, PT ;  /* 0x7e8000001700780b */ /* 0x040fe20003f84000 */
[----:B------:R-:W-:Y:S02]  /*1320*/  @!P6 FMUL R30, R30, 16777216 ;  /* 0x4b8000001e1ee820 */ /* 0x000fe40000400000 */
[----:B------:R-:W-:Y:S01]  /*1330*/  @!P6 FMUL R22, R22, 16777216 ;  /* 0x4b8000001616e820 */ /* 0x000fe20000400000 */
[----:B------:R-:W-:Y:S01]  /*1340*/  FSETP.GEU.AND P6, PT, R23, 1.175494350822287508e-38, PT ;  /* 0x008000001700780b */ /* 0x000fe20003fce000 */
[----:B------:R-:W-:Y:S01]  /*1350*/  @!P3 FMUL R12, R12, 16777216 ;  /* 0x4b8000000c0cb820 */ /* 0x000fe20000400000 */
[----:B------:R-:W-:-:S07]  /*1360*/  FSEL R2, R2, 1, P4 ;  /* 0x3f80000002027808 */ /* 0x000fce0002000000 */
[----:B------:R-:W-:Y:S01]  /*1370*/  @P4 FMUL R23, R23, 0.25 ;  /* 0x3e80000017174820 */ /* 0x000fe20000400000 */
[----:B------:R-:W-:-:S03]  /*1380*/  FSETP.GEU.AND P4, PT, R41, RZ, PT ;  /* 0x000000ff2900720b */ /* 0x000fc60003f8e000 */
[----:B------:R-:W-:Y:S01]  /*1390*/  @!P6 FMUL R23, R23, 16777216 ;  /* 0x4b8000001717e820 */ /* 0x000fe20000400000 */
[----:B------:R-:W-:Y:S01]  /*13a0*/  @!P6 FMUL R2, R2, 16777216 ;  /* 0x4b8000000202e820 */ /* 0x000fe20000400000 */
[----:B------:R-:W-:Y:S01]  /*13b0*/  FSETP.GEU.AND P6, PT, R39, RZ, PT ;  /* 0x000000ff2700720b */ /* 0x000fe20003fce000 */
[----:B------:R-:W-:Y:S01]  /*13c0*/  @!P5 FMUL R3, R3, 16777216 ;  /* 0x4b8000000303d820 */ /* 0x000fe20000400000 */
[----:B------:R-:W-:Y:S02]  /*13d0*/  FSEL R53, R41, RZ, P4 ;  /* 0x000000ff29357208 */ /* 0x000fe40002000000 */
[----:B------:R-:W-:Y:S02]  /*13e0*/  FSEL R39, R39, RZ, P6 ;  /* 0x000000ff27277208 */ /* 0x000fe40003000000 */
[----:B------:R-:W-:Y:S01]  /*13f0*/  FSETP.GEU.AND P4, PT, R40, RZ, PT ;  /* 0x000000ff2800720b */ /* 0x000fe20003f8e000 */
[----:B------:R-:W0:Y:S01]  /*1400*/  MUFU.RCP R23, R23 ;  /* 0x0000001700177308 */ /* 0x000e220000001000 */
[----:B------:R-:W-:Y:S01]  /*1410*/  FSETP.GTU.AND P6, PT, R39, RZ, PT ;  /* 0x000000ff2700720b */ /* 0x000fe20003fcc000 */
[----:B------:R-:W-:Y:S01]  /*1420*/  @!P3 FMUL R28, R28, 16777216 ;  /* 0x4b8000001c1cb820 */ /* 0x000fe20000400000 */
[----:B------:R-:W-:-:S05]  /*1430*/  FSEL R49, R40, RZ, P4 ;  /* 0x000000ff28317208 */ /* 0x000fca0002000000 */
[----:B------:R-:W1:Y:S01]  /*1440*/  MUFU.RCP R3, R3 ;  /* 0x0000000300037308 */ /* 0x000e620000001000 */
[----:B------:R-:W-:Y:S02]  /*1450*/  SEL R40, RZ, 0x1, P6 ;  /* 0x00000001ff287807 */ /* 0x000fe40003000000 */
[----:B------:R-:W-:-:S05]  /*1460*/  FSETP.GTU.AND P6, PT, R49, RZ, PT ;  /* 0x000000ff3100720b */ /* 0x000fca0003fcc000 */
[----:B------:R-:W3:Y:S01]  /*1470*/  MUFU.RCP R41, R22 ;  /* 0x0000001600297308 */ /* 0x000ee20000001000 */
[----:B------:R-:W-:Y:S01]  /*1480*/  @!P5 FMUL R20, R20, 16777216 ;  /* 0x4b8000001414d820 */ /* 0x000fe20000400000 */
[----:B0-----:R-:W-:Y:S01]  /*1490*/  FMUL R2, R23, R2 ;  /* 0x0000000217027220 */ /* 0x001fe20000400000 */
[C---:B------:R-:W-:Y:S02]  /*14a0*/  FSETP.GEU.AND P5, PT, R46.reuse, RZ, PT ;  /* 0x000000ff2e00720b */ /* 0x040fe40003fae000 */
[----:B-1----:R-:W-:Y:S02]  /*14b0*/  FMUL R23, R3, R20 ;  /* 0x0000001403177220 */ /* 0x002fe40000400000 */
[----:B------:R-:W-:Y:S02]  /*14c0*/  FSEL R3, R46, RZ, P5 ;  /* 0x000000ff2e037208 */ /* 0x000fe40002800000 */
[----:B------:R-:W-:Y:S02]  /*14d0*/  FSETP.GEU.AND P3, PT, R45, RZ, PT ;  /* 0x000000ff2d00720b */ /* 0x000fe40003f6e000 */
[----:B------:R-:W-:Y:S01]  /*14e0*/  FSETP.GEU.AND P5, PT, R16, RZ, PT ;  /* 0x000000ff1000720b */ /* 0x000fe20003fae000 */
[----:B---3--:R-:W-:Y:S01]  /*14f0*/  FMUL R41, R41, R30 ;  /* 0x0000001e29297220 */ /* 0x008fe20000400000 */
[----:B------:R0:W-:Y:S04]  /*1500*/  STS [R0+0xc0c], R39 ;  /* 0x000c0c2700007388 */ /* 0x0001e80000000800 */
[----:B------:R1:W-:Y:S04]  /*1510*/  STS [R0+0x808], R49 ;  /* 0x0008083100007388 */ /* 0x0003e80000000800 */
[----:B------:R-:W-:Y:S04]  /*1520*/  STS [R0+0x404], R53 ;  /* 0x0004043500007388 */ /* 0x000fe80000000800 */
[----:B------:R3:W-:Y:S01]  /*1530*/  STS [R0+0x1414], R3 ;  /* 0x0014140300007388 */ /* 0x0007e20000000800 */
[----:B------:R-:W-:Y:S01]  /*1540*/  FSETP.GTU.AND P4, PT, R53, RZ, PT ;  /* 0x000000ff3500720b */ /* 0x000fe20003f8c000 */
[----:B------:R-:W-:-:S02]  /*1550*/  IMAD R21, R52, 0x100, R21 ;  /* 0x0000010034157824 */ /* 0x000fc400078e0215 */
[----:B----4-:R-:W-:Y:S02]  /*1560*/  FADD R27, -R35, R27 ;  /* 0x0000001b231b7221 */ /* 0x010fe40000000100 */
[----:B------:R-:W4:Y:S01]  /*1570*/  MUFU.RCP R35, R12 ;  /* 0x0000000c00237308 */ /* 0x000f220000001000 */
[----:B------:R-:W-:Y:S01]  /*1580*/  FADD R25, -R33, R25 ;  /* 0x0000001921197221 */ /* 0x000fe20000000100 */
[----:B------:R-:W-:Y:S02]  /*1590*/  SEL R33, RZ, 0x1, P6 ;  /* 0x00000001ff217807 */ /* 0x000fe40003000000 */
[----:B------:R-:W-:Y:S01]  /*15a0*/  FSETP.GEU.AND P6, PT, R47, RZ, PT ;  /* 0x000000ff2f00720b */ /* 0x000fe20003fce000 */
[----:B------:R-:W-:Y:S01]  /*15b0*/  FADD R24, -R32, R24 ;  /* 0x0000001820187221 */ /* 0x000fe20000000100 */
[----:B----4-:R-:W-:-:S04]  /*15c0*/  FMUL R28, R35, R28 ;  /* 0x0000001c231c7220 */ /* 0x010fc80000400000 */
[----:B------:R-:W-:Y:S01]  /*15d0*/  FMUL R28, R28, R25 ;  /* 0x000000191c1c7220 */ /* 0x000fe20000400000 */
[----:B------:R-:W-:Y:S01]  /*15e0*/  FADD R26, -R34, R26 ;  /* 0x0000001a221a7221 */ /* 0x000fe20000000100 */
[----:B------:R-:W-:Y:S01]  /*15f0*/  FMUL R2, R2, R27 ;  /* 0x0000001b02027220 */ /* 0x000fe20000400000 */
[----:B------:R-:W-:Y:S02]  /*1600*/  FMUL R23, R23, R24 ;  /* 0x0000001817177220 */ /* 0x000fe40000400000 */
[----:B------:R-:W-:Y:S01]  /*1610*/  FMUL R41, R41, R26 ;  /* 0x0000001a29297220 */ /* 0x000fe20000400000 */
[----:B--2---:R-:W-:Y:S01]  /*1620*/  FFMA R28, R5, R28, R9 ;  /* 0x0000001c051c7223 */ /* 0x004fe20000000009 */
[----:B------:R-:W-:Y:S02]  /*1630*/  FSEL R9, R47, RZ, P6 ;  /* 0x000000ff2f097208 */ /* 0x000fe40003000000 */
[----:B------:R-:W-:-:S04]  /*1640*/  FSETP.GEU.AND P6, PT, R43, RZ, PT ;  /* 0x000000ff2b00720b */ /* 0x000fc80003fce000 */
[----:B------:R-:W-:Y:S02]  /*1650*/  FSEL R5, R43, RZ, P6 ;  /* 0x000000ff2b057208 */ /* 0x000fe40003000000 */
[----:B------:R-:W-:Y:S01]  /*1660*/  FSETP.GEU.AND P6, PT, R18, RZ, PT ;  /* 0x000000ff1200720b */ /* 0x000fe20003fce000 */
[----:B------:R-:W-:Y:S01]  /*1670*/  FFMA R2, R7, R2, R11 ;  /* 0x0000000207027223 */ /* 0x000fe2000000000b */
[----:B------:R-:W-:Y:S01]  /*1680*/  FFMA R4, R4, R23, R8 ;  /* 0x0000001704047223 */ /* 0x000fe20000000008 */
[----:B------:R-:W-:Y:S01]  /*1690*/  FSEL R7, R45, RZ, P3 ;  /* 0x000000ff2d077208 */ /* 0x000fe20001800000 */
[----:B------:R-:W-:Y:S01]  /*16a0*/  FFMA R6, R6, R41, R10 ;  /* 0x0000002906067223 */ /* 0x000fe2000000000a */
[----:B------:R-:W-:Y:S02]  /*16b0*/  FSEL R23, R16, RZ, P5 ;  /* 0x000000ff10177208 */ /* 0x000fe40002800000 */
[----:B0-----:R-:W-:Y:S02]  /*16c0*/  FSEL R39, R18, RZ, P6 ;  /* 0x000000ff12277208 */ /* 0x001fe40003000000 */
[----:B------:R-:W-:-:S02]  /*16d0*/  FSETP.GEU.AND P3, PT, R17, RZ, PT ;  /* 0x000000ff1100720b */ /* 0x000fc40003f6e000 */
[----:B------:R-:W-:Y:S02]  /*16e0*/  FSETP.GEU.AND P5, PT, R19, RZ, PT ;  /* 0x000000ff1300720b */ /* 0x000fe40003fae000 */
[C---:B------:R-:W-:Y:S02]  /*16f0*/  FSETP.GEU.AND P6, PT, R28.reuse, RZ, PT ;  /* 0x000000ff1c00720b */ /* 0x040fe40003fce000 */
[----:B------:R-:W-:Y:S02]  /*1700*/  FSEL R35, R17, RZ, P3 ;  /* 0x000000ff11237208 */ /* 0x000fe40001800000 */
[----:B------:R-:W-:Y:S02]  /*1710*/  FSEL R41, R19, RZ, P5 ;  /* 0x000000ff13297208 */ /* 0x000fe40002800000 */
[----:B------:R-:W-:Y:S02]  /*1720*/  FSEL R45, R28, RZ, P6 ;  /* 0x000000ff1c2d7208 */ /* 0x000fe40003000000 */
[----:B------:R-:W-:-:S02]  /*1730*/  FSETP.GEU.AND P3, PT, R4, RZ, PT ;  /* 0x000000ff0400720b */ /* 0x000fc40003f6e000 */
[----:B------:R-:W-:Y:S02]  /*1740*/  FSETP.GEU.AND P5, PT, R6, RZ, PT ;  /* 0x000000ff0600720b */ /* 0x000fe40003fae000 */
[----:B------:R-:W-:Y:S02]  /*1750*/  FSETP.GEU.AND P6, PT, R2, RZ, PT ;  /* 0x000000ff0200720b */ /* 0x000fe40003fce000 */
[----:B------:R-:W-:Y:S02]  /*1760*/  FSEL R43, R4, RZ, P3 ;  /* 0x000000ff042b7208 */ /* 0x000fe40001800000 */
[----:B------:R-:W-:Y:S02]  /*1770*/  FSEL R47, R6, RZ, P5 ;  /* 0x000000ff062f7208 */ /* 0x000fe40002800000 */
[----:B-1----:R-:W-:Y:S01]  /*1780*/  FSEL R49, R2, RZ, P6 ;  /* 0x000000ff02317208 */ /* 0x002fe20003000000 */
[----:B------:R-:W-:Y:S04]  /*1790*/  STS [R0+0x1010], R9 ;  /* 0x0010100900007388 */ /* 0x000fe80000000800 */
        /* <DEDUP_REMOVED lines=9> */
[----:B------:R-:W-:Y:S01]  /*1830*/  STS [R0+0x3c3c], R49 ;  /* 0x003c3c3100007388 */ /* 0x000fe20000000800 */
[----:B------:R-:W-:Y:S01]  /*1840*/  BAR.SYNC.DEFER_BLOCKING 0x0 ;  /* 0x0000000000007b1d */ /* 0x000fe20000010000 */
[----:B------:R-:W-:-:S02]  /*1850*/  FSETP.GTU.AND P5, PT, R7, RZ, PT ;  /* 0x000000ff0700720b */ /* 0x000fc40003fac000 */
[----:B------:R-:W-:Y:S02]  /*1860*/  FSETP.GTU.AND P6, PT, R5, RZ, PT ;  /* 0x000000ff0500720b */ /* 0x000fe40003fcc000 */
[----:B------:R-:W-:Y:S02]  /*1870*/  FSETP.GTU.AND P3, PT, R9, RZ, PT ;  /* 0x000000ff0900720b */ /* 0x000fe40003f6c000 */
[----:B------:R-:W-:Y:S02]  /*1880*/  PRMT R40, R33, 0x3340, R40 ;  /* 0x0000334021287816 */ /* 0x000fe40000000028 */
[----:B------:R-:W-:Y:S02]  /*1890*/  SEL R33, RZ, 0x1, P4 ;  /* 0x00000001ff217807 */ /* 0x000fe40002000000 */
[----:B------:R-:W-:Y:S02]  /*18a0*/  FSETP.GTU.AND P4, PT, R3, RZ, PT ;  /* 0x000000ff0300720b */ /* 0x000fe40003f8c000 */
[----:B---3--:R-:W0:Y:S01]  /*18b0*/  LDC.64 R2, c[0x0][0x238] ;  /* 0x00008e00ff027b82 */ /* 0x008e220000000a00 */
[----:B------:R-:W-:Y:S04]  /*18c0*/  LDS R4, [R29] ;  /* 0x000000001d047984 */ /* 0x000fe80000000800 */
[----:B------:R-:W-:Y:S04]  /*18d0*/  LDS R5, [R29+0x4] ;  /* 0x000004001d057984 */ /* 0x000fe80000000800 */
[----:B------:R-:W-:Y:S04]  /*18e0*/  LDS R6, [R29+0x8] ;  /* 0x000008001d067984 */ /* 0x000fe80000000800 */
[----:B------:R1:W2:Y:S04]  /*18f0*/  LDS R7, [R29+0xc] ;  /* 0x00000c001d077984 */ /* 0x0002a80000000800 */
[----:B------:R-:W-:Y:S04]  /*1900*/  LDS R8, [R37+0x1000] ;  /* 0x0010000025087984 */ /* 0x000fe80000000800 */
[----:B------:R-:W-:Y:S04]  /*1910*/  LDS R9, [R37+0x1004] ;  /* 0x0010040025097984 */ /* 0x000fe80000000800 */
[----:B------:R-:W-:Y:S04]  /*1920*/  LDS R10, [R37+0x1008] ;  /* 0x00100800250a7984 */ /* 0x000fe80000000800 */
[----:B------:R3:W4:Y:S04]  /*1930*/  LDS R11, [R37+0x100c] ;  /* 0x00100c00250b7984 */ /* 0x0007280000000800 */
[----:B------:R-:W-:Y:S04]  /*1940*/  LDS R16, [R38+0x2000] ;  /* 0x0020000026107984 */ /* 0x000fe80000000800 */
[----:B------:R-:W-:Y:S04]  /*1950*/  LDS R17, [R38+0x2004] ;  /* 0x0020040026117984 */ /* 0x000fe80000000800 */
[----:B------:R-:W-:Y:S04]  /*1960*/  LDS R18, [R38+0x2008] ;  /* 0x0020080026127984 */ /* 0x000fe80000000800 */
[----:B------:R-:W5:Y:S04]  /*1970*/  LDS R19, [R38+0x200c] ;  /* 0x00200c0026137984 */ /* 0x000f680000000800 */
[----:B------:R-:W-:Y:S04]  /*1980*/  LDS R24, [R31+0x3000] ;  /* 0x003000001f187984 */ /* 0x000fe80000000800 */
[----:B------:R-:W-:Y:S04]  /*1990*/  LDS R25, [R31+0x3004] ;  /* 0x003004001f197984 */ /* 0x000fe80000000800 */
[----:B------:R-:W-:Y:S04]  /*19a0*/  LDS R26, [R31+0x3008] ;  /* 0x003008001f1a7984 */ /* 0x000fe80000000800 */
[----:B------:R0:W2:Y:S01]  /*19b0*/  LDS R27, [R31+0x300c] ;  /* 0x00300c001f1b7984 */ /* 0x0000a20000000800 */
[----:B-1----:R-:W-:-:S02]  /*19c0*/  SEL R29, RZ, 0x1, P5 ;  /* 0x00000001ff1d7807 */ /* 0x002fc40002800000 */
[----:B------:R-:W-:Y:S02]  /*19d0*/  FSETP.GTU.AND P5, PT, R35, RZ, PT ;  /* 0x000000ff2300720b */ /* 0x000fe40003fac000 */
[----:B------:R-:W-:Y:S02]  /*19e0*/  SEL R0, RZ, 0x1, P2 ;  /* 0x00000001ff007807 */ /* 0x000fe40001000000 */
[----:B------:R-:W-:Y:S02]  /*19f0*/  SEL R12, RZ, 0x1, P6 ;  /* 0x00000001ff0c7807 */ /* 0x000fe40003000000 */
[----:B---3--:R-:W-:Y:S02]  /*1a00*/  SEL R37, RZ, 0x1, P3 ;  /* 0x00000001ff257807 */ /* 0x008fe40001800000 */
[----:B------:R-:W-:Y:S02]  /*1a10*/  SEL R20, RZ, 0x1, P4 ;  /* 0x00000001ff147807 */ /* 0x000fe40002000000 */
[----:B------:R-:W-:-:S02]  /*1a20*/  FSETP.GTU.AND P3, PT, R23, RZ, PT ;  /* 0x000000ff1700720b */ /* 0x000fc40003f6c000 */
[----:B0-----:R-:W-:Y:S02]  /*1a30*/  SEL R31, RZ, 0x1, P5 ;  /* 0x00000001ff1f7807 */ /* 0x001fe40002800000 */
[----:B------:R-:W-:Y:S02]  /*1a40*/  FSETP.GTU.AND P4, PT, R41, RZ, PT ;  /* 0x000000ff2900720b */ /* 0x000fe40003f8c000 */
[----:B------:R-:W-:Y:S02]  /*1a50*/  FSETP.GTU.AND P6, PT, R39, RZ, PT ;  /* 0x000000ff2700720b */ /* 0x000fe40003fcc000 */
[----:B------:R-:W-:Y:S02]  /*1a60*/  FSETP.GTU.AND P2, PT, R43, RZ, PT ;  /* 0x000000ff2b00720b */ /* 0x000fe40003f4c000 */
[----:B------:R-:W-:Y:S02]  /*1a70*/  FSETP.GTU.AND P5, PT, R45, RZ, PT ;  /* 0x000000ff2d00720b */ /* 0x000fe40003fac000 */
[----:B------:R-:W-:-:S02]  /*1a80*/  PRMT R33, R0, 0x3340, R33 ;  /* 0x0000334000217816 */ /* 0x000fc40000000021 */
[----:B------:R-:W-:Y:S02]  /*1a90*/  PRMT R0, R29, 0x3340, R12 ;  /* 0x000033401d007816 */ /* 0x000fe4000000000c */
[----:B------:R-:W-:Y:S02]  /*1aa0*/  PRMT R29, R37, 0x3340, R20 ;  /* 0x00003340251d7816 */ /* 0x000fe40000000014 */
[----:B------:R-:W-:Y:S02]  /*1ab0*/  SEL R12, RZ, 0x1, P3 ;  /* 0x00000001ff0c7807 */ /* 0x000fe40001800000 */
[----:B------:R-:W-:Y:S02]  /*1ac0*/  SEL R20, RZ, 0x1, P4 ;  /* 0x00000001ff147807 */ /* 0x000fe40002000000 */
[----:B------:R-:W-:Y:S02]  /*1ad0*/  SEL R23, RZ, 0x1, P6 ;  /* 0x00000001ff177807 */ /* 0x000fe40003000000 */
[----:B------:R-:W-:-:S02]  /*1ae0*/  SEL R22, RZ, 0x1, P5 ;  /* 0x00000001ff167807 */ /* 0x000fc40002800000 */
[----:B------:R-:W-:Y:S02]  /*1af0*/  SEL R37, RZ, 0x1, P2 ;  /* 0x00000001ff257807 */ /* 0x000fe40001000000 */
[----:B------:R-:W-:Y:S02]  /*1b00*/  FSETP.GTU.AND P4, PT, R47, RZ, PT ;  /* 0x000000ff2f00720b */ /* 0x000fe40003f8c000 */
[----:B------:R-:W-:Y:S02]  /*1b10*/  FSETP.GTU.AND P6, PT, R49, RZ, PT ;  /* 0x000000ff3100720b */ /* 0x000fe40003fcc000 */
[----:B------:R-:W-:Y:S01]  /*1b20*/  PRMT R31, R12, 0x3340, R31 ;  /* 0x000033400c1f7816 */ /* 0x000fe2000000001f */
[----:B------:R-:W-:Y:S01]  /*1b30*/  IMAD.WIDE R12, R13, 0x4, R2 ;  /* 0x000000040d0c7825 */ /* 0x000fe200078e0202 */
[----:B------:R-:W-:Y:S02]  /*1b40*/  PRMT R20, R23, 0x3340, R20 ;  /* 0x0000334017147816 */ /* 0x000fe40000000014 */
[----:B------:R-:W-:Y:S01]  /*1b50*/  PRMT R37, R37, 0x3340, R22 ;  /* 0x0000334025257816 */ /* 0x000fe20000000016 */
[----:B------:R-:W-:Y:S01]  /*1b60*/  IMAD.WIDE R22, R14, 0x4, R2 ;  /* 0x000000040e167825 */ /* 0x000fe200078e0202 */
[----:B------:R-:W-:-:S02]  /*1b70*/  SEL R28, RZ, 0x1, P6 ;  /* 0x00000001ff1c7807 */ /* 0x000fc40003000000 */
[----:B------:R-:W-:Y:S01]  /*1b80*/  SEL R35, RZ, 0x1, P4 ;  /* 0x00000001ff237807 */ /* 0x000fe20002000000 */
[--C-:B------:R-:W-:Y:S01]  /*1b90*/  IMAD.WIDE R14, R15, 0x4, R2.reuse ;  /* 0x000000040f0e7825 */ /* 0x100fe200078e0202 */
[----:B------:R-:W-:Y:S01]  /*1ba0*/  IADD3 R34, P2, R36, UR4, RZ ;  /* 0x0000000424227c10 */ /* 0x000fe2000ff5e0ff */
[----:B--2---:R0:W-:Y:S02]  /*1bb0*/  @!P1 STG.E.128 desc[UR6][R12.64], R4 ;  /* 0x000000040c009986 */ /* 0x0041e4000c101d06 */
[----:B------:R-:W-:Y:S01]  /*1bc0*/  IMAD.WIDE R2, R21, 0x4, R2 ;  /* 0x0000000415027825 */ /* 0x000fe200078e0202 */
[----:B------:R-:W-:Y:S01]  /*1bd0*/  PRMT R28, R35, 0x3340, R28 ;  /* 0x00003340231c7816 */ /* 0x000fe2000000001c */
[----:B----4-:R0:W-:Y:S01]  /*1be0*/  @!P1 STG.E.128 desc[UR6][R22.64], R8 ;  /* 0x0000000816009986 */ /* 0x0101e2000c101d06 */
[----:B------:R-:W-:-:S03]  /*1bf0*/  LEA.HI.X.SX32 R35, R36, UR5, 0x1, P2 ;  /* 0x0000000524237c11 */ /* 0x000fc600090f0eff */
[----:B-----5:R0:W-:Y:S01]  /*1c00*/  @!P1 STG.E.128 desc[UR6][R14.64], R16 ;  /* 0x000000100e009986 */ /* 0x0201e2000c101d06 */
[----:B------:R-:W-:-:S03]  /*1c10*/  PRMT R40, R33, 0x5410, R40 ;  /* 0x0000541021287816 */ /* 0x000fc60000000028 */
[----:B------:R0:W-:Y:S01]  /*1c20*/  @!P1 STG.E.128 desc[UR6][R2.64], R24 ;  /* 0x0000001802009986 */ /* 0x0001e2000c101d06 */
[----:B------:R-:W-:Y:S02]  /*1c30*/  PRMT R41, R29, 0x5410, R0 ;  /* 0x000054101d297816 */ /* 0x000fe40000000000 */
[----:B------:R-:W-:Y:S02]  /*1c40*/  PRMT R42, R31, 0x5410, R20 ;  /* 0x000054101f2a7816 */ /* 0x000fe40000000014 */
[----:B------:R-:W-:Y:S01]  /*1c50*/  PRMT R43, R37, 0x5410, R28 ;  /* 0x00005410252b7816 */ /* 0x000fe2000000001c */
[----:B0-----:R-:W-:Y:S06]  /*1c60*/  @P0 EXIT ;  /* 0x000000000000094d */ /* 0x001fec0003800000 */
[----:B------:R-:W-:Y:S01]  /*1c70*/  STG.E.128 desc[UR6][R34.64], R40 ;  /* 0x0000002822007986 */ /* 0x000fe2000c101d06 */
[----:B------:R-:W-:Y:S05]  /*1c80*/  EXIT ;  /* 0x000000000000794d */ /* 0x000fea0003800000 */
.L_x_0:
[----:B------:R-:W-:-:S00]  /*1c90*/  BRA `(.L_x_0) ;  /* 0xfffffffc00fc7947 */ /* 0x000fc0000383ffff */
[----:B------:R-:W-:-:S00]  /*1ca0*/  NOP ;  /* 0x0000000000007918 */ /* 0x000fc00000000000 */
        /* <DEDUP_REMOVED lines=13> */
.L_x_1:


//--------------------- .nv.global.init           --------------------------
	.section	.nv.global.init,"aw",@progbits
.nv.global.init:
	.type		_$_str,@object
	.size		_$_str,(_$_str_$_2 - _$_str)
_$_str:
        /*0000*/ 	.byte	0x5f, 0x5f, 0x43, 0x55, 0x44, 0x41, 0x5f, 0x46, 0x54, 0x5a, 0x00
	.type		_$_str_$_2,@object
	.size		_$_str_$_2,(.L_1 - _$_str_$_2)
_$_str_$_2:
        /*000b*/ 	.byte	0x5f, 0x5f, 0x43, 0x55, 0x44, 0x41, 0x5f, 0x50, 0x52, 0x45, 0x43, 0x5f, 0x53, 0x51, 0x52, 0x54
        /*001b*/ 	.byte	0x00
.L_1:


//--------------------- .nv.shared.triton_poi_fused__native_batch_norm_legit_no_training_relu_threshold_backward_18 --------------------------
	.section	.nv.shared.triton_poi_fused__native_batch_norm_legit_no_training_relu_threshold_backward_18,"aw",@nobits
	.sectionflags	@""
	.align	16
	.zero		1024


//--------------------- .nv.constant0.triton_poi_fused__native_batch_norm_legit_no_training_relu_threshold_backward_18 --------------------------
	.section	.nv.constant0.triton_poi_fused__native_batch_norm_legit_no_training_relu_threshold_backward_18,"a",@progbits
	.sectionflags	@""
	.align	4
.nv.constant0.triton_poi_fused__native_batch_norm_legit_no_training_relu_threshold_backward_18:
	.zero		592
